	.headerflags	@"EF_CUDA_TEXMODE_UNIFIED EF_CUDA_64BIT_ADDRESS EF_CUDA_ACCELERATORS EF_CUDA_SM90 EF_CUDA_VIRTUAL_SM(EF_CUDA_SM90)"
	.elftype	@"ET_EXEC"


//--------------------- .nv.info                  --------------------------
	.section	.nv.info,"",@"SHT_CUDA_INFO"
	.align	4


	//----- nvinfo : EIATTR_REGCOUNT
	.align		4
        /*0000*/ 	.byte	0x04, 0x2f
        /*0002*/ 	.short	(.L_1 - .L_0)
	.align		4
.L_0:
        /*0004*/ 	.word	index@(triton_poi_fused_cat_0)
        /*0008*/ 	.word	0x00000016


	//----- nvinfo : EIATTR_MIN_STACK_SIZE
	.align		4
.L_1:
        /*000c*/ 	.byte	0x04, 0x12
        /*000e*/ 	.short	(.L_3 - .L_2)
	.align		4
.L_2:
        /*0010*/ 	.word	index@(triton_poi_fused_cat_0)
        /*0014*/ 	.word	0x00000000


	//----- nvinfo : EIATTR_FRAME_SIZE
	.align		4
.L_3:
        /*0018*/ 	.byte	0x04, 0x11
        /*001a*/ 	.short	(.L_5 - .L_4)
	.align		4
.L_4:
        /*001c*/ 	.word	index@(triton_poi_fused_cat_0)
        /*0020*/ 	.word	0x00000000


	//----- nvinfo : EIATTR_MIN_STACK_SIZE
	.align		4
.L_5:
        /*0024*/ 	.byte	0x04, 0x12
        /*0026*/ 	.short	(.L_7 - .L_6)
	.align		4
.L_6:
        /*0028*/ 	.word	index@(triton_poi_fused_cat_0)
        /*002c*/ 	.word	0x00000000
.L_7:


//--------------------- .nv.info.triton_poi_fused_cat_0 --------------------------
	.section	.nv.info.triton_poi_fused_cat_0,"",@"SHT_CUDA_INFO"
	.sectionflags	@""
	.align	4


	//----- nvinfo : EIATTR_CUDA_API_VERSION
	.align		4
        /*0000*/ 	.byte	0x04, 0x37
        /*0002*/ 	.short	(.L_9 - .L_8)
.L_8:
        /*0004*/ 	.word	0x0000007c


	//----- nvinfo : EIATTR_KPARAM_INFO
	.align		4
.L_9:
        /*0008*/ 	.byte	0x04, 0x17
        /*000a*/ 	.short	(.L_11 - .L_10)
.L_10:
        /*000c*/ 	.word	0x00000000
        /*0010*/ 	.short	0x0005
        /*0012*/ 	.short	0x0028
        /*0014*/ 	.byte	0x00, 0xf0, 0x11, 0x00


	//----- nvinfo : EIATTR_KPARAM_INFO
	.align		4
.L_11:
        /*0018*/ 	.byte	0x04, 0x17
        /*001a*/ 	.short	(.L_13 - .L_12)
.L_12:
        /*001c*/ 	.word	0x00000000
        /*0020*/ 	.short	0x0004
        /*0022*/ 	.short	0x0020
        /*0024*/ 	.byte	0x00, 0xf4, 0x21, 0x00


	//----- nvinfo : EIATTR_KPARAM_INFO
	.align		4
.L_13:
        /*0028*/ 	.byte	0x04, 0x17
        /*002a*/ 	.short	(.L_15 - .L_14)
.L_14:
        /*002c*/ 	.word	0x00000000
        /*0030*/ 	.short	0x0003
        /*0032*/ 	.short	0x0018
        /*0034*/ 	.byte	0x00, 0xf4, 0x21, 0x00


	//----- nvinfo : EIATTR_KPARAM_INFO
	.align		4
.L_15:
        /*0038*/ 	.byte	0x04, 0x17
        /*003a*/ 	.short	(.L_17 - .L_16)
.L_16:
        /*003c*/ 	.word	0x00000000
        /*0040*/ 	.short	0x0002
        /*0042*/ 	.short	0x0010
        /*0044*/ 	.byte	0x00, 0xf4, 0x21, 0x00


	//----- nvinfo : EIATTR_KPARAM_INFO
	.align		4
.L_17:
        /*0048*/ 	.byte	0x04, 0x17
        /*004a*/ 	.short	(.L_19 - .L_18)
.L_18:
        /*004c*/ 	.word	0x00000000
        /*0050*/ 	.short	0x0001
        /*0052*/ 	.short	0x0008
        /*0054*/ 	.byte	0x00, 0xf4, 0x21, 0x00


	//----- nvinfo : EIATTR_KPARAM_INFO
	.align		4
.L_19:
        /*0058*/ 	.byte	0x04, 0x17
        /*005a*/ 	.short	(.L_21 - .L_20)
.L_20:
        /*005c*/ 	.word	0x00000000
        /*0060*/ 	.short	0x0000
        /*0062*/ 	.short	0x0000
        /*0064*/ 	.byte	0x00, 0xf4, 0x21, 0x00


	//----- nvinfo : EIATTR_SPARSE_MMA_MASK
	.align		4
.L_21:
        /*0068*/ 	.byte	0x03, 0x50
        /*006a*/ 	.short	0x0000


	//----- nvinfo : EIATTR_MAXREG_COUNT
	.align		4
        /*006c*/ 	.byte	0x03, 0x1b
        /*006e*/ 	.short	0x00ff


	//----- nvinfo : EIATTR_EXIT_INSTR_OFFSETS
	.align		4
        /*0070*/ 	.byte	0x04, 0x1c
        /*0072*/ 	.short	(.L_23 - .L_22)


	//   ....[0]....
.L_22:
        /*0074*/ 	.word	0x000002e0


	//   ....[1]....
        /*0078*/ 	.word	0x00000300


	//----- nvinfo : EIATTR_REQNTID
	.align		4
.L_23:
        /*007c*/ 	.byte	0x04, 0x10
        /*007e*/ 	.short	(.L_25 - .L_24)
.L_24:
        /*0080*/ 	.word	0x00000080
        /*0084*/ 	.word	0x00000001
        /*0088*/ 	.word	0x00000001


	//----- nvinfo : EIATTR_CBANK_PARAM_SIZE
	.align		4
.L_25:
        /*008c*/ 	.byte	0x03, 0x19
        /*008e*/ 	.short	0x002c


	//----- nvinfo : EIATTR_PARAM_CBANK
	.align		4
        /*0090*/ 	.byte	0x04, 0x0a
        /*0092*/ 	.short	(.L_27 - .L_26)
	.align		4
.L_26:
        /*0094*/ 	.word	index@(.nv.constant0.triton_poi_fused_cat_0)
        /*0098*/ 	.short	0x0210
        /*009a*/ 	.short	0x002c


	//----- nvinfo : EIATTR_SW_WAR
	.align		4
.L_27:
        /*009c*/ 	.byte	0x04, 0x36
        /*009e*/ 	.short	(.L_29 - .L_28)
.L_28:
        /*00a0*/ 	.word	0x00000008
.L_29:


//--------------------- .nv.callgraph             --------------------------
	.section	.nv.callgraph,"",@"SHT_CUDA_CALLGRAPH"
	.align	4
	.sectionentsize	8
	.align		4
        /*0000*/ 	.word	0x00000000
	.align		4
        /*0004*/ 	.word	0xffffffff
	.align		4
        /*0008*/ 	.word	0x00000000
	.align		4
        /*000c*/ 	.word	0xfffffffe
	.align		4
        /*0010*/ 	.word	0x00000000
	.align		4
        /*0014*/ 	.word	0xfffffffd
	.align		4
        /*0018*/ 	.word	0x00000000
	.align		4
        /*001c*/ 	.word	0xfffffffc


//--------------------- .text.triton_poi_fused_cat_0 --------------------------
	.section	.text.triton_poi_fused_cat_0,"ax",@progbits
	.align	128
        .global         triton_poi_fused_cat_0
        .type           triton_poi_fused_cat_0,@function
        .size           triton_poi_fused_cat_0,(.L_x_1 - triton_poi_fused_cat_0)
        .other          triton_poi_fused_cat_0,@"STO_CUDA_ENTRY STV_DEFAULT"
triton_poi_fused_cat_0:
.text.triton_poi_fused_cat_0:
[----:B------:R-:W0:Y:S01]  /*0000*/  LDC R1, c[0x0][0x28] ;  /* 0x00000a00ff017b82 */ /* 0x000e220000000800 */
[----:B------:R-:W1:Y:S07]  /*0010*/  S2R R0, SR_TID.X ;  /* 0x0000000000007919 */ /* 0x000e6e0000002100 */
[----:B------:R-:W2:Y:S01]  /*0020*/  LDC.64 R8, c[0x0][0x220] ;  /* 0x00008800ff087b82 */ /* 0x000ea20000000a00 */
[----:B------:R-:W-:Y:S01]  /*0030*/  CS2R R18, SRZ ;  /* 0x0000000000127805 */ /* 0x000fe2000001ff00 */
[----:B------:R-:W-:Y:S01]  /*0040*/  ULDC.64 UR4, c[0x0][0x208] ;  /* 0x0000820000047ab9 */ /* 0x000fe20000000a00 */
[----:B------:R-:W3:Y:S05]  /*0050*/  S2R R3, SR_CTAID.X ;  /* 0x0000000000037919 */ /* 0x000eea0000002500 */
[----:B------:R-:W4:Y:S08]  /*0060*/  LDC.64 R10, c[0x0][0x228] ;  /* 0x00008a00ff0a7b82 */ /* 0x000f300000000a00 */
[----:B------:R-:W5:Y:S08]  /*0070*/  LDC.64 R6, c[0x0][0x218] ;  /* 0x00008600ff067b82 */ /* 0x000f700000000a00 */
[----:B------:R-:W5:Y:S01]  /*0080*/  LDC.64 R4, c[0x0][0x210] ;  /* 0x00008400ff047b82 */ /* 0x000f620000000a00 */
[----:B-1----:R-:W-:-:S05]  /*0090*/  IMAD.SHL.U32 R0, R0, 0x2, RZ ;  /* 0x0000000200007824 */ /* 0x002fca00078e00ff */
[----:B------:R-:W-:-:S05]  /*00a0*/  LOP3.LUT R0, R0, 0xfe, RZ, 0xc0, !PT ;  /* 0x000000fe00007812 */ /* 0x000fca00078ec0ff */
[----:B---3--:R-:W-:-:S04]  /*00b0*/  IMAD R0, R3, 0x100, R0 ;  /* 0x0000010003007824 */ /* 0x008fc800078e0200 */
[C---:B------:R-:W-:Y:S01]  /*00c0*/  VIADD R3, R0.reuse, 0xffffff80 ;  /* 0xffffff8000037836 */ /* 0x040fe20000000000 */
[C---:B------:R-:W-:Y:S01]  /*00d0*/  LOP3.LUT R2, R0.reuse, 0xffffffc0, RZ, 0xc0, !PT ;  /* 0xffffffc000027812 */ /* 0x040fe200078ec0ff */
[C---:B------:R-:W-:Y:S01]  /*00e0*/  VIADD R13, R0.reuse, 0xffffff40 ;  /* 0xffffff40000d7836 */ /* 0x040fe20000000000 */
[----:B------:R-:W-:Y:S01]  /*00f0*/  ISETP.GE.AND P1, PT, R0, 0x40, PT ;  /* 0x000000400000780c */ /* 0x000fe20003f26270 */
[----:B--2---:R-:W-:Y:S01]  /*0100*/  IMAD.WIDE R8, R3, 0x4, R8 ;  /* 0x0000000403087825 */ /* 0x004fe200078e0208 */
[C---:B------:R-:W-:Y:S02]  /*0110*/  ISETP.NE.AND P4, PT, R2.reuse, 0x80, PT ;  /* 0x000000800200780c */ /* 0x040fe40003f85270 */
[----:B------:R-:W-:Y:S01]  /*0120*/  ISETP.NE.AND P0, PT, R2, 0x40, PT ;  /* 0x000000400200780c */ /* 0x000fe20003f05270 */
[----:B----4-:R-:W-:Y:S01]  /*0130*/  IMAD.WIDE R10, R13, 0x4, R10 ;  /* 0x000000040d0a7825 */ /* 0x010fe200078e020a */
[----:B------:R-:W-:Y:S02]  /*0140*/  ISETP.LT.AND P3, PT, R0, 0x100, !P4 ;  /* 0x000001000000780c */ /* 0x000fe40006761270 */
[----:B------:R-:W-:Y:S01]  /*0150*/  ISETP.NE.AND P5, PT, R2, 0xc0, PT ;  /* 0x000000c00200780c */ /* 0x000fe20003fa5270 */
[C---:B------:R-:W-:Y:S01]  /*0160*/  VIADD R13, R0.reuse, 0xffffffc0 ;  /* 0xffffffc0000d7836 */ /* 0x040fe20000000000 */
[----:B------:R-:W-:-:S02]  /*0170*/  ISETP.LT.AND P2, PT, R0, 0x100, !P0 ;  /* 0x000001000000780c */ /* 0x000fc40004741270 */
[----:B------:R-:W-:Y:S02]  /*0180*/  CS2R R2, SRZ ;  /* 0x0000000000027805 */ /* 0x000fe4000001ff00 */
[----:B------:R-:W-:Y:S01]  /*0190*/  CS2R R16, SRZ ;  /* 0x0000000000107805 */ /* 0x000fe2000001ff00 */
[----:B-----5:R-:W-:Y:S01]  /*01a0*/  IMAD.WIDE R6, R13, 0x4, R6 ;  /* 0x000000040d067825 */ /* 0x020fe200078e0206 */
[----:B------:R-:W-:Y:S01]  /*01b0*/  CS2R R14, SRZ ;  /* 0x00000000000e7805 */ /* 0x000fe2000001ff00 */
[----:B------:R-:W1:Y:S02]  /*01c0*/  LDC.64 R12, c[0x0][0x230] ;  /* 0x00008c00ff0c7b82 */ /* 0x000e640000000a00 */
[----:B------:R-:W2:Y:S01]  /*01d0*/  @P3 LDG.E.64 R18, desc[UR4][R8.64] ;  /* 0x0000000408123981 */ /* 0x000ea2000c1e1b00 */
[----:B0-----:R-:W-:-:S03]  /*01e0*/  IMAD.WIDE R4, R0, 0x4, R4 ;  /* 0x0000000400047825 */ /* 0x001fc600078e0204 */
[----:B------:R-:W3:Y:S04]  /*01f0*/  @!P5 LDG.E.64 R2, desc[UR4][R10.64] ;  /* 0x000000040a02d981 */ /* 0x000ee8000c1e1b00 */
[----:B------:R-:W4:Y:S04]  /*0200*/  @P2 LDG.E.64 R16, desc[UR4][R6.64] ;  /* 0x0000000406102981 */ /* 0x000f28000c1e1b00 */
[----:B------:R-:W5:Y:S01]  /*0210*/  @!P1 LDG.E.64 R14, desc[UR4][R4.64] ;  /* 0x00000004040e9981 */ /* 0x000f62000c1e1b00 */
[----:B--2---:R-:W-:Y:S02]  /*0220*/  SEL R18, R18, RZ, P3 ;  /* 0x000000ff12127207 */ /* 0x004fe40001800000 */
[----:B------:R-:W-:-:S02]  /*0230*/  SEL R19, R19, RZ, P3 ;  /* 0x000000ff13137207 */ /* 0x000fc40001800000 */
[----:B------:R-:W-:Y:S02]  /*0240*/  ISETP.GE.AND P3, PT, R0, 0x100, PT ;  /* 0x000001000000780c */ /* 0x000fe40003f66270 */
[----:B---3--:R-:W-:Y:S02]  /*0250*/  @P4 SEL R18, R2, RZ, !P5 ;  /* 0x000000ff02124207 */ /* 0x008fe40006800000 */
[----:B------:R-:W-:Y:S01]  /*0260*/  @P4 SEL R19, R3, RZ, !P5 ;  /* 0x000000ff03134207 */ /* 0x000fe20006800000 */
[----:B-1----:R-:W-:Y:S01]  /*0270*/  IMAD.WIDE R2, R0, 0x4, R12 ;  /* 0x0000000400027825 */ /* 0x002fe200078e020c */
[----:B----4-:R-:W-:Y:S02]  /*0280*/  SEL R9, R16, RZ, P2 ;  /* 0x000000ff10097207 */ /* 0x010fe40001000000 */
[----:B------:R-:W-:Y:S02]  /*0290*/  SEL R8, R17, RZ, P2 ;  /* 0x000000ff11087207 */ /* 0x000fe40001000000 */
[----:B-----5:R-:W-:-:S02]  /*02a0*/  SEL R14, R14, RZ, !P1 ;  /* 0x000000ff0e0e7207 */ /* 0x020fc40004800000 */
[----:B------:R-:W-:Y:S02]  /*02b0*/  SEL R15, R15, RZ, !P1 ;  /* 0x000000ff0f0f7207 */ /* 0x000fe40004800000 */
[----:B------:R-:W-:Y:S02]  /*02c0*/  @P1 SEL R14, R9, R18, !P0 ;  /* 0x00000012090e1207 */ /* 0x000fe40004000000 */
[----:B------:R-:W-:Y:S01]  /*02d0*/  @P1 SEL R15, R8, R19, !P0 ;  /* 0x00000013080f1207 */ /* 0x000fe20004000000 */
[----:B------:R-:W-:Y:S06]  /*02e0*/  @P3 EXIT ;  /* 0x000000000000394d */ /* 0x000fec0003800000 */
[----:B------:R-:W-:Y:S01]  /*02f0*/  STG.E.64 desc[UR4][R2.64], R14 ;  /* 0x0000000e02007986 */ /* 0x000fe2000c101b04 */
[----:B------:R-:W-:Y:S05]  /*0300*/  EXIT ;  /* 0x000000000000794d */ /* 0x000fea0003800000 */
.L_x_0:
[----:B------:R-:W-:-:S00]  /*0310*/  BRA `(.L_x_0) ;  /* 0xfffffffc00fc7947 */ /* 0x000fc0000383ffff */
[----:B------:R-:W-:-:S00]  /*0320*/  NOP ;  /* 0x0000000000007918 */ /* 0x000fc00000000000 */
        /* <DEDUP_REMOVED lines=13> */
.L_x_1:


//--------------------- .nv.constant0.triton_poi_fused_cat_0 --------------------------
	.section	.nv.constant0.triton_poi_fused_cat_0,"a",@progbits
	.sectionflags	@""
	.align	4
.nv.constant0.triton_poi_fused_cat_0:
	.zero		572
